//
// Generated by NVIDIA NVVM Compiler
//
// Compiler Build ID: CL-36424714
// Cuda compilation tools, release 13.0, V13.0.88
// Based on NVVM 20.0.0
//

.version 9.0
.target sm_100
.address_size 64

	// .globl	_Z6add_01PfS_S_

.visible .entry _Z6add_01PfS_S_(
	.param .u64 .ptr .align 1 _Z6add_01PfS_S__param_0,
	.param .u64 .ptr .align 1 _Z6add_01PfS_S__param_1,
	.param .u64 .ptr .align 1 _Z6add_01PfS_S__param_2
)
{
	.reg .b32 	%r<8>;
	.reg .b32 	%f<9>;
	.reg .b64 	%rd<11>;

	ld.param.u64 	%rd1, [_Z6add_01PfS_S__param_0];
	ld.param.u64 	%rd2, [_Z6add_01PfS_S__param_1];
	ld.param.u64 	%rd3, [_Z6add_01PfS_S__param_2];
	cvta.to.global.u64 	%rd4, %rd3;
	cvta.to.global.u64 	%rd5, %rd2;
	cvta.to.global.u64 	%rd6, %rd1;
	mov.u32 	%r1, %tid.x;
	mov.u32 	%r2, %ntid.x;
	mov.u32 	%r3, %tid.y;
	mov.u32 	%r4, %ntid.y;
	mov.u32 	%r5, %ctaid.x;
	mad.lo.s32 	%r6, %r5, %r4, %r3;
	mad.lo.s32 	%r7, %r6, %r2, %r1;
	mul.wide.u32 	%rd7, %r7, 4;
	add.s64 	%rd8, %rd6, %rd7;
	ld.global.f32 	%f1, [%rd8];
	add.s64 	%rd9, %rd5, %rd7;
	ld.global.f32 	%f2, [%rd9];
	add.f32 	%f3, %f1, %f2;
	sqrt.rn.f32 	%f4, %f1;
	mul.f32 	%f5, %f3, %f4;
	sqrt.rn.f32 	%f6, %f2;
	add.s64 	%rd10, %rd4, %rd7;
	ld.global.f32 	%f7, [%rd10];
	fma.rn.f32 	%f8, %f5, %f6, %f7;
	st.global.f32 	[%rd10], %f8;
	ret;

}
	// .globl	_Z6add_02PfS_S_
.visible .entry _Z6add_02PfS_S_(
	.param .u64 .ptr .align 1 _Z6add_02PfS_S__param_0,
	.param .u64 .ptr .align 1 _Z6add_02PfS_S__param_1,
	.param .u64 .ptr .align 1 _Z6add_02PfS_S__param_2
)
{
	.reg .b32 	%r<8>;
	.reg .b32 	%f<8>;
	.reg .b64 	%rd<11>;

	ld.param.u64 	%rd1, [_Z6add_02PfS_S__param_0];
	ld.param.u64 	%rd2, [_Z6add_02PfS_S__param_1];
	ld.param.u64 	%rd3, [_Z6add_02PfS_S__param_2];
	cvta.to.global.u64 	%rd4, %rd3;
	cvta.to.global.u64 	%rd5, %rd2;
	cvta.to.global.u64 	%rd6, %rd1;
	mov.u32 	%r1, %tid.x;
	mov.u32 	%r2, %ntid.x;
	mov.u32 	%r3, %tid.y;
	mov.u32 	%r4, %ntid.y;
	mov.u32 	%r5, %ctaid.x;
	mad.lo.s32 	%r6, %r5, %r4, %r3;
	mad.lo.s32 	%r7, %r6, %r2, %r1;
	mul.wide.u32 	%rd7, %r7, 4;
	add.s64 	%rd8, %rd6, %rd7;
	ld.global.f32 	%f1, [%rd8];
	add.s64 	%rd9, %rd5, %rd7;
	ld.global.f32 	%f2, [%rd9];
	add.f32 	%f3, %f1, %f2;
	sqrt.rn.f32 	%f4, %f1;
	mul.f32 	%f5, %f3, %f4;
	sqrt.rn.f32 	%f6, %f2;
	mul.f32 	%f7, %f5, %f6;
	add.s64 	%rd10, %rd4, %rd7;
	st.global.f32 	[%rd10], %f7;
	ret;

}


// ===== COMPILED SASS (sm_100) =====

	.target	sm_100

	.elftype	@"ET_EXEC"


//--------------------- .note.nv.tkinfo           --------------------------
	.section	.note.nv.tkinfo,"",@"SHT_NOTE"
	.sectionflags	@"SHF_NOTE_NV_TKINFO"
	.tkinfo
        /*0018*/ 	.word	0x00000002
        /*0030*/ 	.string	""
        /*0030*/ 	.string	"ptxas"
        /*0030*/ 	.string	"Cuda compilation tools, release 13.0, V13.0.88"
        /*0030*/ 	.string	"Build cuda_13.0.r13.0/compiler.36424714_0"
        /*0030*/ 	.string	"-arch sm_100 -m 64 "



//--------------------- .note.nv.cuinfo           --------------------------
	.section	.note.nv.cuinfo,"",@"SHT_NOTE"
	.sectionflags	@"SHF_NOTE_NV_CUINFO"
        /*0018*/ 	.short	0x0002
        /*001a*/ 	.short	0x0064
        /*001c*/ 	.short	0x0082
	.zero		2


//--------------------- .nv.info                  --------------------------
	.section	.nv.info,"",@"SHT_CUDA_INFO"
	.align	4


	//----- nvinfo : EIATTR_REGCOUNT
	.align		4
        /*0000*/ 	.byte	0x04, 0x2f
        /*0002*/ 	.short	(.L_1 - .L_0)
	.align		4
.L_0:
        /*0004*/ 	.word	index@(_Z6add_01PfS_S_)
        /*0008*/ 	.word	0x0000000f


	//----- nvinfo : EIATTR_FRAME_SIZE
	.align		4
.L_1:
        /*000c*/ 	.byte	0x04, 0x11
        /*000e*/ 	.short	(.L_3 - .L_2)
	.align		4
.L_2:
        /*0010*/ 	.word	index@($__internal_1_$__cuda_sm20_sqrt_rn_f32_slowpath)
        /*0014*/ 	.word	0x00000000


	//----- nvinfo : EIATTR_FRAME_SIZE
	.align		4
.L_3:
        /*0018*/ 	.byte	0x04, 0x11
        /*001a*/ 	.short	(.L_5 - .L_4)
	.align		4
.L_4:
        /*001c*/ 	.word	index@(_Z6add_01PfS_S_)
        /*0020*/ 	.word	0x00000000


	//----- nvinfo : EIATTR_REGCOUNT
	.align		4
.L_5:
        /*0024*/ 	.byte	0x04, 0x2f
        /*0026*/ 	.short	(.L_7 - .L_6)
	.align		4
.L_6:
        /*0028*/ 	.word	index@(_Z6add_02PfS_S_)
        /*002c*/ 	.word	0x0000000e


	//----- nvinfo : EIATTR_FRAME_SIZE
	.align		4
.L_7:
        /*0030*/ 	.byte	0x04, 0x11
        /*0032*/ 	.short	(.L_9 - .L_8)
	.align		4
.L_8:
        /*0034*/ 	.word	index@($__internal_0_$__cuda_sm20_sqrt_rn_f32_slowpath)
        /*0038*/ 	.word	0x00000000


	//----- nvinfo : EIATTR_FRAME_SIZE
	.align		4
.L_9:
        /*003c*/ 	.byte	0x04, 0x11
        /*003e*/ 	.short	(.L_11 - .L_10)
	.align		4
.L_10:
        /*0040*/ 	.word	index@(_Z6add_02PfS_S_)
        /*0044*/ 	.word	0x00000000


	//----- nvinfo : EIATTR_MIN_STACK_SIZE
	.align		4
.L_11:
        /*0048*/ 	.byte	0x04, 0x12
        /*004a*/ 	.short	(.L_13 - .L_12)
	.align		4
.L_12:
        /*004c*/ 	.word	index@(_Z6add_02PfS_S_)
        /*0050*/ 	.word	0x00000000


	//----- nvinfo : EIATTR_MIN_STACK_SIZE
	.align		4
.L_13:
        /*0054*/ 	.byte	0x04, 0x12
        /*0056*/ 	.short	(.L_15 - .L_14)
	.align		4
.L_14:
        /*0058*/ 	.word	index@(_Z6add_01PfS_S_)
        /*005c*/ 	.word	0x00000000
.L_15:


//--------------------- .nv.compat                --------------------------
	.section	.nv.compat,"",@"SHT_CUDA_COMPAT_INFO"
	.align	4
        /*0000*/ 	.byte	0x02, 0x09, 0x00, 0x00, 0x02, 0x02, 0x01, 0x00, 0x02, 0x05, 0x05, 0x00, 0x03, 0x07, 0x01, 0x01
        /*0010*/ 	.byte	0x02, 0x03, 0x00, 0x00, 0x02, 0x06, 0x01, 0x00, 0x04, 0x0b, 0x08, 0x00, 0x01, 0x00, 0x00, 0x00
        /*0020*/ 	.byte	0x00, 0x00, 0x00, 0x00


//--------------------- .nv.info._Z6add_02PfS_S_  --------------------------
	.section	.nv.info._Z6add_02PfS_S_,"",@"SHT_CUDA_INFO"
	.sectionflags	@""
	.align	4


	//----- nvinfo : EIATTR_CUDA_API_VERSION
	.align		4
        /*0000*/ 	.byte	0x04, 0x37
        /*0002*/ 	.short	(.L_17 - .L_16)
.L_16:
        /*0004*/ 	.word	0x00000082


	//----- nvinfo : EIATTR_KPARAM_INFO
	.align		4
.L_17:
        /*0008*/ 	.byte	0x04, 0x17
        /*000a*/ 	.short	(.L_19 - .L_18)
.L_18:
        /*000c*/ 	.word	0x00000000
        /*0010*/ 	.short	0x0002
        /*0012*/ 	.short	0x0010
        /*0014*/ 	.byte	0x00, 0xf5, 0x21, 0x00


	//----- nvinfo : EIATTR_KPARAM_INFO
	.align		4
.L_19:
        /*0018*/ 	.byte	0x04, 0x17
        /*001a*/ 	.short	(.L_21 - .L_20)
.L_20:
        /*001c*/ 	.word	0x00000000
        /*0020*/ 	.short	0x0001
        /*0022*/ 	.short	0x0008
        /*0024*/ 	.byte	0x00, 0xf5, 0x21, 0x00


	//----- nvinfo : EIATTR_KPARAM_INFO
	.align		4
.L_21:
        /*0028*/ 	.byte	0x04, 0x17
        /*002a*/ 	.short	(.L_23 - .L_22)
.L_22:
        /*002c*/ 	.word	0x00000000
        /*0030*/ 	.short	0x0000
        /*0032*/ 	.short	0x0000
        /*0034*/ 	.byte	0x00, 0xf5, 0x21, 0x00


	//----- nvinfo : EIATTR_SPARSE_MMA_MASK
	.align		4
.L_23:
        /*0038*/ 	.byte	0x03, 0x50
        /*003a*/ 	.short	0x0000


	//----- nvinfo : EIATTR_MAXREG_COUNT
	.align		4
        /*003c*/ 	.byte	0x03, 0x1b
        /*003e*/ 	.short	0x00ff


	//----- nvinfo : EIATTR_MERCURY_ISA_VERSION
	.align		4
        /*0040*/ 	.byte	0x03, 0x5f
        /*0042*/ 	.short	0x0101


	//----- nvinfo : EIATTR_VRC_CTA_INIT_COUNT
	.align		4
        /*0044*/ 	.byte	0x02, 0x4a
	.zero		1
	.zero		1


	//----- nvinfo : EIATTR_EXIT_INSTR_OFFSETS
	.align		4
        /*0048*/ 	.byte	0x04, 0x1c
        /*004a*/ 	.short	(.L_25 - .L_24)


	//   ....[0]....
.L_24:
        /*004c*/ 	.word	0x00000300


	//----- nvinfo : EIATTR_CRS_STACK_SIZE
	.align		4
.L_25:
        /*0050*/ 	.byte	0x04, 0x1e
        /*0052*/ 	.short	(.L_27 - .L_26)
.L_26:
        /*0054*/ 	.word	0x00000000


	//----- nvinfo : EIATTR_CBANK_PARAM_SIZE
	.align		4
.L_27:
        /*0058*/ 	.byte	0x03, 0x19
        /*005a*/ 	.short	0x0018


	//----- nvinfo : EIATTR_PARAM_CBANK
	.align		4
        /*005c*/ 	.byte	0x04, 0x0a
        /*005e*/ 	.short	(.L_29 - .L_28)
	.align		4
.L_28:
        /*0060*/ 	.word	index@(.nv.constant0._Z6add_02PfS_S_)
        /*0064*/ 	.short	0x0380
        /*0066*/ 	.short	0x0018


	//----- nvinfo : EIATTR_SW_WAR
	.align		4
.L_29:
        /*0068*/ 	.byte	0x04, 0x36
        /*006a*/ 	.short	(.L_31 - .L_30)
.L_30:
        /*006c*/ 	.word	0x00000008
.L_31:


//--------------------- .nv.info._Z6add_01PfS_S_  --------------------------
	.section	.nv.info._Z6add_01PfS_S_,"",@"SHT_CUDA_INFO"
	.sectionflags	@""
	.align	4


	//----- nvinfo : EIATTR_CUDA_API_VERSION
	.align		4
        /*0000*/ 	.byte	0x04, 0x37
        /*0002*/ 	.short	(.L_33 - .L_32)
.L_32:
        /*0004*/ 	.word	0x00000082


	//----- nvinfo : EIATTR_KPARAM_INFO
	.align		4
.L_33:
        /*0008*/ 	.byte	0x04, 0x17
        /*000a*/ 	.short	(.L_35 - .L_34)
.L_34:
        /*000c*/ 	.word	0x00000000
        /*0010*/ 	.short	0x0002
        /*0012*/ 	.short	0x0010
        /*0014*/ 	.byte	0x00, 0xf5, 0x21, 0x00


	//----- nvinfo : EIATTR_KPARAM_INFO
	.align		4
.L_35:
        /*0018*/ 	.byte	0x04, 0x17
        /*001a*/ 	.short	(.L_37 - .L_36)
.L_36:
        /*001c*/ 	.word	0x00000000
        /*0020*/ 	.short	0x0001
        /*0022*/ 	.short	0x0008
        /*0024*/ 	.byte	0x00, 0xf5, 0x21, 0x00


	//----- nvinfo : EIATTR_KPARAM_INFO
	.align		4
.L_37:
        /*0028*/ 	.byte	0x04, 0x17
        /*002a*/ 	.short	(.L_39 - .L_38)
.L_38:
        /*002c*/ 	.word	0x00000000
        /*0030*/ 	.short	0x0000
        /*0032*/ 	.short	0x0000
        /*0034*/ 	.byte	0x00, 0xf5, 0x21, 0x00


	//----- nvinfo : EIATTR_SPARSE_MMA_MASK
	.align		4
.L_39:
        /*0038*/ 	.byte	0x03, 0x50
        /*003a*/ 	.short	0x0000


	//----- nvinfo : EIATTR_MAXREG_COUNT
	.align		4
        /*003c*/ 	.byte	0x03, 0x1b
        /*003e*/ 	.short	0x00ff


	//----- nvinfo : EIATTR_MERCURY_ISA_VERSION
	.align		4
        /*0040*/ 	.byte	0x03, 0x5f
        /*0042*/ 	.short	0x0101


	//----- nvinfo : EIATTR_VRC_CTA_INIT_COUNT
	.align		4
        /*0044*/ 	.byte	0x02, 0x4a
	.zero		1
	.zero		1


	//----- nvinfo : EIATTR_EXIT_INSTR_OFFSETS
	.align		4
        /*0048*/ 	.byte	0x04, 0x1c
        /*004a*/ 	.short	(.L_41 - .L_40)


	//   ....[0]....
.L_40:
        /*004c*/ 	.word	0x00000310


	//----- nvinfo : EIATTR_CRS_STACK_SIZE
	.align		4
.L_41:
        /*0050*/ 	.byte	0x04, 0x1e
        /*0052*/ 	.short	(.L_43 - .L_42)
.L_42:
        /*0054*/ 	.word	0x00000000


	//----- nvinfo : EIATTR_CBANK_PARAM_SIZE
	.align		4
.L_43:
        /*0058*/ 	.byte	0x03, 0x19
        /*005a*/ 	.short	0x0018


	//----- nvinfo : EIATTR_PARAM_CBANK
	.align		4
        /*005c*/ 	.byte	0x04, 0x0a
        /*005e*/ 	.short	(.L_45 - .L_44)
	.align		4
.L_44:
        /*0060*/ 	.word	index@(.nv.constant0._Z6add_01PfS_S_)
        /*0064*/ 	.short	0x0380
        /*0066*/ 	.short	0x0018


	//----- nvinfo : EIATTR_SW_WAR
	.align		4
.L_45:
        /*0068*/ 	.byte	0x04, 0x36
        /*006a*/ 	.short	(.L_47 - .L_46)
.L_46:
        /*006c*/ 	.word	0x00000008
.L_47:


//--------------------- .nv.callgraph             --------------------------
	.section	.nv.callgraph,"",@"SHT_CUDA_CALLGRAPH"
	.align	4
	.sectionentsize	8
	.align		4
        /*0000*/ 	.word	0x00000000
	.align		4
        /*0004*/ 	.word	0xffffffff
	.align		4
        /*0008*/ 	.word	0x00000000
	.align		4
        /*000c*/ 	.word	0xfffffffe
	.align		4
        /*0010*/ 	.word	0x00000000
	.align		4
        /*0014*/ 	.word	0xfffffffd
	.align		4
        /*0018*/ 	.word	0x00000000
	.align		4
        /*001c*/ 	.word	0xfffffffc


//--------------------- .text._Z6add_02PfS_S_     --------------------------
	.section	.text._Z6add_02PfS_S_,"ax",@progbits
	.align	128
        .global         _Z6add_02PfS_S_
        .type           _Z6add_02PfS_S_,@function
        .size           _Z6add_02PfS_S_,(.L_x_16 - _Z6add_02PfS_S_)
        .other          _Z6add_02PfS_S_,@"STO_CUDA_ENTRY STV_DEFAULT"
_Z6add_02PfS_S_:
.text._Z6add_02PfS_S_:
[----:B------:R-:W-:Y:S01]  /*0000*/  LDC R1, c[0x0][0x37c] ;  /* 0x0000df00ff017b82 */ /* 0x000fe20000000800 */
[----:B------:R-:W0:Y:S01]  /*0010*/  S2R R2, SR_TID.Y ;  /* 0x0000000000027919 */ /* 0x000e220000002200 */
[----:B------:R-:W1:Y:S06]  /*0020*/  LDCU UR6, c[0x0][0x360] ;  /* 0x00006c00ff0677ac */ /* 0x000e6c0008000800 */
[----:B------:R-:W2:Y:S01]  /*0030*/  LDC.64 R4, c[0x0][0x380] ;  /* 0x0000e000ff047b82 */ /* 0x000ea20000000a00 */
[----:B------:R-:W0:Y:S01]  /*0040*/  S2R R9, SR_CTAID.X ;  /* 0x0000000000097919 */ /* 0x000e220000002500 */
[----:B------:R-:W0:Y:S01]  /*0050*/  LDCU UR7, c[0x0][0x364] ;  /* 0x00006c80ff0777ac */ /* 0x000e220008000800 */
[----:B------:R-:W1:Y:S01]  /*0060*/  S2R R3, SR_TID.X ;  /* 0x0000000000037919 */ /* 0x000e620000002100 */
[----:B------:R-:W3:Y:S04]  /*0070*/  LDCU.64 UR4, c[0x0][0x358] ;  /* 0x00006b00ff0477ac */ /* 0x000ee80008000a00 */
[----:B------:R-:W4:Y:S01]  /*0080*/  LDC.64 R6, c[0x0][0x388] ;  /* 0x0000e200ff067b82 */ /* 0x000f220000000a00 */
[----:B0-----:R-:W-:-:S04]  /*0090*/  IMAD R2, R9, UR7, R2 ;  /* 0x0000000709027c24 */ /* 0x001fc8000f8e0202 */
[----:B-1----:R-:W-:-:S04]  /*00a0*/  IMAD R2, R2, UR6, R3 ;  /* 0x0000000602027c24 */ /* 0x002fc8000f8e0203 */
[----:B--2---:R-:W-:-:S05]  /*00b0*/  IMAD.WIDE.U32 R4, R2, 0x4, R4 ;  /* 0x0000000402047825 */ /* 0x004fca00078e0004 */
[----:B---3--:R-:W2:Y:S01]  /*00c0*/  LDG.E R0, desc[UR4][R4.64] ;  /* 0x0000000404007981 */ /* 0x008ea2000c1e1900 */
[----:B----4-:R-:W-:-:S06]  /*00d0*/  IMAD.WIDE.U32 R6, R2, 0x4, R6 ;  /* 0x0000000402067825 */ /* 0x010fcc00078e0006 */
[----:B------:R-:W3:Y:S01]  /*00e0*/  LDG.E R7, desc[UR4][R6.64] ;  /* 0x0000000406077981 */ /* 0x000ee2000c1e1900 */
[----:B------:R-:W-:Y:S01]  /*00f0*/  BSSY.RECONVERGENT B0, `(.L_x_0) ;  /* 0x000000d000007945 */ /* 0x000fe20003800200 */
[C---:B--2---:R-:W-:Y:S01]  /*0100*/  IADD3 R3, PT, PT, R0.reuse, -0xd000000, RZ ;  /* 0xf300000000037810 */ /* 0x044fe20007ffe0ff */
[----:B------:R0:W1:Y:S03]  /*0110*/  MUFU.RSQ R9, R0 ;  /* 0x0000000000097308 */ /* 0x0000660000001400 */
[----:B------:R-:W-:Y:S01]  /*0120*/  ISETP.GT.U32.AND P0, PT, R3, 0x727fffff, PT ;  /* 0x727fffff0300780c */ /* 0x000fe20003f04070 */
[----:B---3--:R-:W-:-:S12]  /*0130*/  FADD R3, R0, R7 ;  /* 0x0000000700037221 */ /* 0x008fd80000000000 */
[----:B0-----:R-:W-:Y:S05]  /*0140*/  @!P0 BRA `(.L_x_1) ;  /* 0x00000000000c8947 */ /* 0x001fea0003800000 */
[----:B------:R-:W-:-:S07]  /*0150*/  MOV R11, 0x170 ;  /* 0x00000170000b7802 */ /* 0x000fce0000000f00 */
[----:B-1----:R-:W-:Y:S05]  /*0160*/  CALL.REL.NOINC `($__internal_0_$__cuda_sm20_sqrt_rn_f32_slowpath) ;  /* 0x0000000000687944 */ /* 0x002fea0003c00000 */
[----:B------:R-:W-:Y:S05]  /*0170*/  BRA `(.L_x_2) ;  /* 0x0000000000107947 */ /* 0x000fea0003800000 */
.L_x_1:
[----:B-1----:R-:W-:Y:S01]  /*0180*/  FMUL.FTZ R5, R0, R9 ;  /* 0x0000000900057220 */ /* 0x002fe20000410000 */
[----:B------:R-:W-:-:S03]  /*0190*/  FMUL.FTZ R9, R9, 0.5 ;  /* 0x3f00000009097820 */ /* 0x000fc60000410000 */
[----:B------:R-:W-:-:S04]  /*01a0*/  FFMA R0, -R5, R5, R0 ;  /* 0x0000000505007223 */ /* 0x000fc80000000100 */
[----:B------:R-:W-:-:S07]  /*01b0*/  FFMA R0, R0, R9, R5 ;  /* 0x0000000900007223 */ /* 0x000fce0000000005 */
.L_x_2:
[----:B------:R-:W-:Y:S05]  /*01c0*/  BSYNC.RECONVERGENT B0 ;  /* 0x0000000000007941 */ /* 0x000fea0003800200 */
.L_x_0:
[----:B------:R-:W-:Y:S01]  /*01d0*/  IADD3 R5, PT, PT, R7, -0xd000000, RZ ;  /* 0xf300000007057810 */ /* 0x000fe20007ffe0ff */
[----:B------:R0:W1:Y:S01]  /*01e0*/  MUFU.RSQ R4, R7 ;  /* 0x0000000700047308 */ /* 0x0000620000001400 */
[----:B------:R-:W-:Y:S01]  /*01f0*/  BSSY.RECONVERGENT B0, `(.L_x_3) ;  /* 0x000000c000007945 */ /* 0x000fe20003800200 */
[----:B------:R-:W-:Y:S01]  /*0200*/  FMUL R3, R3, R0 ;  /* 0x0000000003037220 */ /* 0x000fe20000400000 */
[----:B------:R-:W-:-:S13]  /*0210*/  ISETP.GT.U32.AND P0, PT, R5, 0x727fffff, PT ;  /* 0x727fffff0500780c */ /* 0x000fda0003f04070 */
[----:B0-----:R-:W-:Y:S05]  /*0220*/  @!P0 BRA `(.L_x_4) ;  /* 0x0000000000108947 */ /* 0x001fea0003800000 */
[----:B------:R-:W-:Y:S02]  /*0230*/  MOV R0, R7 ;  /* 0x0000000700007202 */ /* 0x000fe40000000f00 */
[----:B------:R-:W-:-:S07]  /*0240*/  MOV R11, 0x260 ;  /* 0x00000260000b7802 */ /* 0x000fce0000000f00 */
[----:B-1----:R-:W-:Y:S05]  /*0250*/  CALL.REL.NOINC `($__internal_0_$__cuda_sm20_sqrt_rn_f32_slowpath) ;  /* 0x00000000002c7944 */ /* 0x002fea0003c00000 */
[----:B------:R-:W-:Y:S05]  /*0260*/  BRA `(.L_x_5) ;  /* 0x0000000000107947 */ /* 0x000fea0003800000 */
.L_x_4:
[----:B-1----:R-:W-:Y:S01]  /*0270*/  FMUL.FTZ R0, R7, R4 ;  /* 0x0000000407007220 */ /* 0x002fe20000410000 */
[----:B------:R-:W-:-:S03]  /*0280*/  FMUL.FTZ R4, R4, 0.5 ;  /* 0x3f00000004047820 */ /* 0x000fc60000410000 */
[----:B------:R-:W-:-:S04]  /*0290*/  FFMA R7, -R0, R0, R7 ;  /* 0x0000000000077223 */ /* 0x000fc80000000107 */
[----:B------:R-:W-:-:S07]  /*02a0*/  FFMA R0, R7, R4, R0 ;  /* 0x0000000407007223 */ /* 0x000fce0000000000 */
.L_x_5:
[----:B------:R-:W-:Y:S05]  /*02b0*/  BSYNC.RECONVERGENT B0 ;  /* 0x0000000000007941 */ /* 0x000fea0003800200 */
.L_x_3:
[----:B------:R-:W0:Y:S01]  /*02c0*/  LDC.64 R4, c[0x0][0x390] ;  /* 0x0000e400ff047b82 */ /* 0x000e220000000a00 */
[----:B------:R-:W-:Y:S01]  /*02d0*/  FMUL R7, R3, R0 ;  /* 0x0000000003077220 */ /* 0x000fe20000400000 */
[----:B0-----:R-:W-:-:S05]  /*02e0*/  IMAD.WIDE.U32 R2, R2, 0x4, R4 ;  /* 0x0000000402027825 */ /* 0x001fca00078e0004 */
[----:B------:R-:W-:Y:S01]  /*02f0*/  STG.E desc[UR4][R2.64], R7 ;  /* 0x0000000702007986 */ /* 0x000fe2000c101904 */
[----:B------:R-:W-:Y:S05]  /*0300*/  EXIT ;  /* 0x000000000000794d */ /* 0x000fea0003800000 */
        .weak           $__internal_0_$__cuda_sm20_sqrt_rn_f32_slowpath
        .type           $__internal_0_$__cuda_sm20_sqrt_rn_f32_slowpath,@function
        .size           $__internal_0_$__cuda_sm20_sqrt_rn_f32_slowpath,(.L_x_16 - $__internal_0_$__cuda_sm20_sqrt_rn_f32_slowpath)
$__internal_0_$__cuda_sm20_sqrt_rn_f32_slowpath:
[----:B------:R-:W-:-:S13]  /*0310*/  LOP3.LUT P0, RZ, R0, 0x7fffffff, RZ, 0xc0, !PT ;  /* 0x7fffffff00ff7812 */ /* 0x000fda000780c0ff */
[----:B------:R-:W-:Y:S01]  /*0320*/  @!P0 MOV R4, R0 ;  /* 0x0000000000048202 */ /* 0x000fe20000000f00 */
[----:B------:R-:W-:Y:S06]  /*0330*/  @!P0 BRA `(.L_x_6) ;  /* 0x0000000000408947 */ /* 0x000fec0003800000 */
[----:B------:R-:W-:-:S13]  /*0340*/  FSETP.GEU.FTZ.AND P0, PT, R0, RZ, PT ;  /* 0x000000ff0000720b */ /* 0x000fda0003f1e000 */
[----:B------:R-:W-:Y:S01]  /*0350*/  @!P0 MOV R4, 0x7fffffff ;  /* 0x7fffffff00048802 */ /* 0x000fe20000000f00 */
[----:B------:R-:W-:Y:S06]  /*0360*/  @!P0 BRA `(.L_x_6) ;  /* 0x0000000000348947 */ /* 0x000fec0003800000 */
[----:B------:R-:W-:-:S13]  /*0370*/  FSETP.GTU.FTZ.AND P0, PT, |R0|, +INF , PT ;  /* 0x7f8000000000780b */ /* 0x000fda0003f1c200 */
[----:B------:R-:W-:Y:S01]  /*0380*/  @P0 FADD.FTZ R4, R0, 1 ;  /* 0x3f80000000040421 */ /* 0x000fe20000010000 */
[----:B------:R-:W-:Y:S06]  /*0390*/  @P0 BRA `(.L_x_6) ;  /* 0x0000000000280947 */ /* 0x000fec0003800000 */
[----:B------:R-:W-:-:S13]  /*03a0*/  FSETP.NEU.FTZ.AND P0, PT, |R0|, +INF , PT ;  /* 0x7f8000000000780b */ /* 0x000fda0003f1d200 */
[----:B------:R-:W-:-:S04]  /*03b0*/  @P0 FFMA R5, R0, 1.84467440737095516160e+19, RZ ;  /* 0x5f80000000050823 */ /* 0x000fc800000000ff */
[----:B------:R-:W0:Y:S02]  /*03c0*/  @P0 MUFU.RSQ R4, R5 ;  /* 0x0000000500040308 */ /* 0x000e240000001400 */
[----:B0-----:R-:W-:Y:S01]  /*03d0*/  @P0 FMUL.FTZ R6, R5, R4 ;  /* 0x0000000405060220 */ /* 0x001fe20000410000 */
[----:B------:R-:W-:Y:S01]  /*03e0*/  @P0 FMUL.FTZ R10, R4, 0.5 ;  /* 0x3f000000040a0820 */ /* 0x000fe20000410000 */
[----:B------:R-:W-:Y:S02]  /*03f0*/  @!P0 MOV R4, R0 ;  /* 0x0000000000048202 */ /* 0x000fe40000000f00 */
[----:B------:R-:W-:-:S04]  /*0400*/  @P0 FADD.FTZ R8, -R6, -RZ ;  /* 0x800000ff06080221 */ /* 0x000fc80000010100 */
[----:B------:R-:W-:-:S04]  /*0410*/  @P0 FFMA R9, R6, R8, R5 ;  /* 0x0000000806090223 */ /* 0x000fc80000000005 */
[----:B------:R-:W-:-:S04]  /*0420*/  @P0 FFMA R9, R9, R10, R6 ;  /* 0x0000000a09090223 */ /* 0x000fc80000000006 */
[----:B------:R-:W-:-:S07]  /*0430*/  @P0 FMUL.FTZ R4, R9, 2.3283064365386962891e-10 ;  /* 0x2f80000009040820 */ /* 0x000fce0000410000 */
.L_x_6:
[----:B------:R-:W-:Y:S01]  /*0440*/  HFMA2 R5, -RZ, RZ, 0, 0 ;  /* 0x00000000ff057431 */ /* 0x000fe200000001ff */
[----:B------:R-:W-:Y:S02]  /*0450*/  MOV R0, R4 ;  /* 0x0000000400007202 */ /* 0x000fe40000000f00 */
[----:B------:R-:W-:-:S04]  /*0460*/  MOV R4, R11 ;  /* 0x0000000b00047202 */ /* 0x000fc80000000f00 */
[----:B------:R-:W-:Y:S05]  /*0470*/  RET.REL.NODEC R4 `(_Z6add_02PfS_S_) ;  /* 0xfffffff804e07950 */ /* 0x000fea0003c3ffff */
.L_x_7:
[----:B------:R-:W-:-:S00]  /*0480*/  BRA `(.L_x_7) ;  /* 0xfffffffc00fc7947 */ /* 0x000fc0000383ffff */
[----:B------:R-:W-:-:S00]  /*0490*/  NOP ;  /* 0x0000000000007918 */ /* 0x000fc00000000000 */
        /* <DEDUP_REMOVED lines=14> */
.L_x_16:


//--------------------- .text._Z6add_01PfS_S_     --------------------------
	.section	.text._Z6add_01PfS_S_,"ax",@progbits
	.align	128
        .global         _Z6add_01PfS_S_
        .type           _Z6add_01PfS_S_,@function
        .size           _Z6add_01PfS_S_,(.L_x_17 - _Z6add_01PfS_S_)
        .other          _Z6add_01PfS_S_,@"STO_CUDA_ENTRY STV_DEFAULT"
_Z6add_01PfS_S_:
.text._Z6add_01PfS_S_:
        /* <DEDUP_REMOVED lines=22> */
[----:B-1----:R-:W-:Y:S05]  /*0160*/  CALL.REL.NOINC `($__internal_1_$__cuda_sm20_sqrt_rn_f32_slowpath) ;  /* 0x00000000006c7944 */ /* 0x002fea0003c00000 */
[----:B------:R-:W-:Y:S05]  /*0170*/  BRA `(.L_x_10) ;  /* 0x0000000000107947 */ /* 0x000fea0003800000 */
.L_x_9:
[----:B-1----:R-:W-:Y:S01]  /*0180*/  FMUL.FTZ R5, R0, R9 ;  /* 0x0000000900057220 */ /* 0x002fe20000410000 */
[----:B------:R-:W-:-:S03]  /*0190*/  FMUL.FTZ R9, R9, 0.5 ;  /* 0x3f00000009097820 */ /* 0x000fc60000410000 */
[----:B------:R-:W-:-:S04]  /*01a0*/  FFMA R0, -R5, R5, R0 ;  /* 0x0000000505007223 */ /* 0x000fc80000000100 */
[----:B------:R-:W-:-:S07]  /*01b0*/  FFMA R0, R0, R9, R5 ;  /* 0x0000000900007223 */ /* 0x000fce0000000005 */
.L_x_10:
[----:B------:R-:W-:Y:S05]  /*01c0*/  BSYNC.RECONVERGENT B0 ;  /* 0x0000000000007941 */ /* 0x000fea0003800200 */
.L_x_8:
        /* <DEDUP_REMOVED lines=8> */
[----:B-1----:R-:W-:Y:S05]  /*0250*/  CALL.REL.NOINC `($__internal_1_$__cuda_sm20_sqrt_rn_f32_slowpath) ;  /* 0x0000000000307944 */ /* 0x002fea0003c00000 */
[----:B------:R-:W-:Y:S05]  /*0260*/  BRA `(.L_x_13) ;  /* 0x0000000000107947 */ /* 0x000fea0003800000 */
.L_x_12:
[----:B-1----:R-:W-:Y:S01]  /*0270*/  FMUL.FTZ R0, R7, R4 ;  /* 0x0000000407007220 */ /* 0x002fe20000410000 */
[----:B------:R-:W-:-:S03]  /*0280*/  FMUL.FTZ R4, R4, 0.5 ;  /* 0x3f00000004047820 */ /* 0x000fc60000410000 */
[----:B------:R-:W-:-:S04]  /*0290*/  FFMA R7, -R0, R0, R7 ;  /* 0x0000000000077223 */ /* 0x000fc80000000107 */
[----:B------:R-:W-:-:S07]  /*02a0*/  FFMA R0, R7, R4, R0 ;  /* 0x0000000407007223 */ /* 0x000fce0000000000 */
.L_x_13:
[----:B------:R-:W-:Y:S05]  /*02b0*/  BSYNC.RECONVERGENT B0 ;  /* 0x0000000000007941 */ /* 0x000fea0003800200 */
.L_x_11:
[----:B------:R-:W0:Y:S02]  /*02c0*/  LDC.64 R4, c[0x0][0x390] ;  /* 0x0000e400ff047b82 */ /* 0x000e240000000a00 */
[----:B0-----:R-:W-:-:S05]  /*02d0*/  IMAD.WIDE.U32 R2, R2, 0x4, R4 ;  /* 0x0000000402027825 */ /* 0x001fca00078e0004 */
[----:B------:R-:W2:Y:S02]  /*02e0*/  LDG.E R5, desc[UR4][R2.64] ;  /* 0x0000000402057981 */ /* 0x000ea4000c1e1900 */
[----:B--2---:R-:W-:-:S05]  /*02f0*/  FFMA R5, R12, R0, R5 ;  /* 0x000000000c057223 */ /* 0x004fca0000000005 */
[----:B------:R-:W-:Y:S01]  /*0300*/  STG.E desc[UR4][R2.64], R5 ;  /* 0x0000000502007986 */ /* 0x000fe2000c101904 */
[----:B------:R-:W-:Y:S05]  /*0310*/  EXIT ;  /* 0x000000000000794d */ /* 0x000fea0003800000 */
        .weak           $__internal_1_$__cuda_sm20_sqrt_rn_f32_slowpath
        .type           $__internal_1_$__cuda_sm20_sqrt_rn_f32_slowpath,@function
        .size           $__internal_1_$__cuda_sm20_sqrt_rn_f32_slowpath,(.L_x_17 - $__internal_1_$__cuda_sm20_sqrt_rn_f32_slowpath)
$__internal_1_$__cuda_sm20_sqrt_rn_f32_slowpath:
        /* <DEDUP_REMOVED lines=19> */
.L_x_14:
[----:B------:R-:W-:Y:S01]  /*0450*/  HFMA2 R5, -RZ, RZ, 0, 0 ;  /* 0x00000000ff057431 */ /* 0x000fe200000001ff */
[----:B------:R-:W-:Y:S02]  /*0460*/  MOV R0, R4 ;  /* 0x0000000400007202 */ /* 0x000fe40000000f00 */
[----:B------:R-:W-:-:S04]  /*0470*/  MOV R4, R11 ;  /* 0x0000000b00047202 */ /* 0x000fc80000000f00 */
[----:B------:R-:W-:Y:S05]  /*0480*/  RET.REL.NODEC R4 `(_Z6add_01PfS_S_) ;  /* 0xfffffff804dc7950 */ /* 0x000fea0003c3ffff */
.L_x_15:
        /* <DEDUP_REMOVED lines=15> */
.L_x_17:


//--------------------- .nv.shared.reserved.0     --------------------------
	.section	.nv.shared.reserved.0,"aw",@nobits
	.weak		__nv_reservedSMEM_offset_0_alias
	.size		__nv_reservedSMEM_offset_0_alias, 0, 64
	.other		__nv_reservedSMEM_offset_0_alias,@"STO_CUDA_RESERVED_SHARED STV_DEFAULT"
__nv_reservedSMEM_offset_0_alias:
	.zero		0
	.zero		64


//--------------------- .nv.constant0._Z6add_02PfS_S_ --------------------------
	.section	.nv.constant0._Z6add_02PfS_S_,"a",@progbits
	.sectionflags	@""
	.align	4
.nv.constant0._Z6add_02PfS_S_:
	.zero		920


//--------------------- .nv.constant0._Z6add_01PfS_S_ --------------------------
	.section	.nv.constant0._Z6add_01PfS_S_,"a",@progbits
	.sectionflags	@""
	.align	4
.nv.constant0._Z6add_01PfS_S_:
	.zero		920


//--------------------- SYMBOLS --------------------------

	.type		.nv.reservedSmem.offset0,@object
	.size		.nv.reservedSmem.offset0,0x4
